//
// Generated by NVIDIA NVVM Compiler
//
// Compiler Build ID: CL-36424714
// Cuda compilation tools, release 13.0, V13.0.88
// Based on NVVM 20.0.0
//

.version 9.0
.target sm_100
.address_size 64

	// .globl	_Z9vectorAddPKfS0_Pf

.visible .entry _Z9vectorAddPKfS0_Pf(
	.param .u64 .ptr .align 1 _Z9vectorAddPKfS0_Pf_param_0,
	.param .u64 .ptr .align 1 _Z9vectorAddPKfS0_Pf_param_1,
	.param .u64 .ptr .align 1 _Z9vectorAddPKfS0_Pf_param_2
)
{
	.reg .pred 	%p<2>;
	.reg .b32 	%r<5>;
	.reg .b32 	%f<4>;
	.reg .b64 	%rd<11>;

	ld.param.u64 	%rd1, [_Z9vectorAddPKfS0_Pf_param_0];
	ld.param.u64 	%rd2, [_Z9vectorAddPKfS0_Pf_param_1];
	ld.param.u64 	%rd3, [_Z9vectorAddPKfS0_Pf_param_2];
	mov.u32 	%r2, %ntid.x;
	mov.u32 	%r3, %ctaid.x;
	mov.u32 	%r4, %tid.x;
	mad.lo.s32 	%r1, %r2, %r3, %r4;
	setp.gt.s32 	%p1, %r1, 99999999;
	@%p1 bra 	$L__BB0_2;
	cvta.to.global.u64 	%rd4, %rd1;
	cvta.to.global.u64 	%rd5, %rd2;
	cvta.to.global.u64 	%rd6, %rd3;
	mul.wide.s32 	%rd7, %r1, 4;
	add.s64 	%rd8, %rd4, %rd7;
	ld.global.f32 	%f1, [%rd8];
	add.s64 	%rd9, %rd5, %rd7;
	ld.global.f32 	%f2, [%rd9];
	add.f32 	%f3, %f1, %f2;
	add.s64 	%rd10, %rd6, %rd7;
	st.global.f32 	[%rd10], %f3;
$L__BB0_2:
	ret;

}


// ===== COMPILED SASS (sm_100) =====

	.target	sm_100

	.elftype	@"ET_EXEC"


//--------------------- .note.nv.tkinfo           --------------------------
	.section	.note.nv.tkinfo,"",@"SHT_NOTE"
	.sectionflags	@"SHF_NOTE_NV_TKINFO"
	.tkinfo
        /*0018*/ 	.word	0x00000002
        /*0030*/ 	.string	""
        /*0030*/ 	.string	"ptxas"
        /*0030*/ 	.string	"Cuda compilation tools, release 13.0, V13.0.88"
        /*0030*/ 	.string	"Build cuda_13.0.r13.0/compiler.36424714_0"
        /*0030*/ 	.string	"-arch sm_100 -m 64 "



//--------------------- .note.nv.cuinfo           --------------------------
	.section	.note.nv.cuinfo,"",@"SHT_NOTE"
	.sectionflags	@"SHF_NOTE_NV_CUINFO"
        /*0018*/ 	.short	0x0002
        /*001a*/ 	.short	0x0064
        /*001c*/ 	.short	0x0082
	.zero		2


//--------------------- .nv.info                  --------------------------
	.section	.nv.info,"",@"SHT_CUDA_INFO"
	.align	4


	//----- nvinfo : EIATTR_REGCOUNT
	.align		4
        /*0000*/ 	.byte	0x04, 0x2f
        /*0002*/ 	.short	(.L_1 - .L_0)
	.align		4
.L_0:
        /*0004*/ 	.word	index@(_Z9vectorAddPKfS0_Pf)
        /*0008*/ 	.word	0x0000000c


	//----- nvinfo : EIATTR_FRAME_SIZE
	.align		4
.L_1:
        /*000c*/ 	.byte	0x04, 0x11
        /*000e*/ 	.short	(.L_3 - .L_2)
	.align		4
.L_2:
        /*0010*/ 	.word	index@(_Z9vectorAddPKfS0_Pf)
        /*0014*/ 	.word	0x00000000


	//----- nvinfo : EIATTR_MIN_STACK_SIZE
	.align		4
.L_3:
        /*0018*/ 	.byte	0x04, 0x12
        /*001a*/ 	.short	(.L_5 - .L_4)
	.align		4
.L_4:
        /*001c*/ 	.word	index@(_Z9vectorAddPKfS0_Pf)
        /*0020*/ 	.word	0x00000000
.L_5:


//--------------------- .nv.compat                --------------------------
	.section	.nv.compat,"",@"SHT_CUDA_COMPAT_INFO"
	.align	4
        /*0000*/ 	.byte	0x02, 0x09, 0x00, 0x00, 0x02, 0x02, 0x01, 0x00, 0x02, 0x05, 0x05, 0x00, 0x03, 0x07, 0x01, 0x01
        /*0010*/ 	.byte	0x02, 0x03, 0x00, 0x00, 0x02, 0x06, 0x01, 0x00, 0x04, 0x0b, 0x08, 0x00, 0x09, 0x00, 0x00, 0x00
        /*0020*/ 	.byte	0x00, 0x00, 0x00, 0x00


//--------------------- .nv.info._Z9vectorAddPKfS0_Pf --------------------------
	.section	.nv.info._Z9vectorAddPKfS0_Pf,"",@"SHT_CUDA_INFO"
	.sectionflags	@""
	.align	4


	//----- nvinfo : EIATTR_CUDA_API_VERSION
	.align		4
        /*0000*/ 	.byte	0x04, 0x37
        /*0002*/ 	.short	(.L_7 - .L_6)
.L_6:
        /*0004*/ 	.word	0x00000082


	//----- nvinfo : EIATTR_KPARAM_INFO
	.align		4
.L_7:
        /*0008*/ 	.byte	0x04, 0x17
        /*000a*/ 	.short	(.L_9 - .L_8)
.L_8:
        /*000c*/ 	.word	0x00000000
        /*0010*/ 	.short	0x0002
        /*0012*/ 	.short	0x0010
        /*0014*/ 	.byte	0x00, 0xf5, 0x21, 0x00


	//----- nvinfo : EIATTR_KPARAM_INFO
	.align		4
.L_9:
        /*0018*/ 	.byte	0x04, 0x17
        /*001a*/ 	.short	(.L_11 - .L_10)
.L_10:
        /*001c*/ 	.word	0x00000000
        /*0020*/ 	.short	0x0001
        /*0022*/ 	.short	0x0008
        /*0024*/ 	.byte	0x00, 0xf5, 0x21, 0x00


	//----- nvinfo : EIATTR_KPARAM_INFO
	.align		4
.L_11:
        /*0028*/ 	.byte	0x04, 0x17
        /*002a*/ 	.short	(.L_13 - .L_12)
.L_12:
        /*002c*/ 	.word	0x00000000
        /*0030*/ 	.short	0x0000
        /*0032*/ 	.short	0x0000
        /*0034*/ 	.byte	0x00, 0xf5, 0x21, 0x00


	//----- nvinfo : EIATTR_SPARSE_MMA_MASK
	.align		4
.L_13:
        /*0038*/ 	.byte	0x03, 0x50
        /*003a*/ 	.short	0x0000


	//----- nvinfo : EIATTR_MAXREG_COUNT
	.align		4
        /*003c*/ 	.byte	0x03, 0x1b
        /*003e*/ 	.short	0x00ff


	//----- nvinfo : EIATTR_MERCURY_ISA_VERSION
	.align		4
        /*0040*/ 	.byte	0x03, 0x5f
        /*0042*/ 	.short	0x0101


	//----- nvinfo : EIATTR_VRC_CTA_INIT_COUNT
	.align		4
        /*0044*/ 	.byte	0x02, 0x4a
	.zero		1
	.zero		1


	//----- nvinfo : EIATTR_EXIT_INSTR_OFFSETS
	.align		4
        /*0048*/ 	.byte	0x04, 0x1c
        /*004a*/ 	.short	(.L_15 - .L_14)


	//   ....[0]....
.L_14:
        /*004c*/ 	.word	0x00000060


	//   ....[1]....
        /*0050*/ 	.word	0x00000120


	//----- nvinfo : EIATTR_CBANK_PARAM_SIZE
	.align		4
.L_15:
        /*0054*/ 	.byte	0x03, 0x19
        /*0056*/ 	.short	0x0018


	//----- nvinfo : EIATTR_PARAM_CBANK
	.align		4
        /*0058*/ 	.byte	0x04, 0x0a
        /*005a*/ 	.short	(.L_17 - .L_16)
	.align		4
.L_16:
        /*005c*/ 	.word	index@(.nv.constant0._Z9vectorAddPKfS0_Pf)
        /*0060*/ 	.short	0x0380
        /*0062*/ 	.short	0x0018


	//----- nvinfo : EIATTR_SW_WAR
	.align		4
.L_17:
        /*0064*/ 	.byte	0x04, 0x36
        /*0066*/ 	.short	(.L_19 - .L_18)
.L_18:
        /*0068*/ 	.word	0x00000008
.L_19:


//--------------------- .nv.callgraph             --------------------------
	.section	.nv.callgraph,"",@"SHT_CUDA_CALLGRAPH"
	.align	4
	.sectionentsize	8
	.align		4
        /*0000*/ 	.word	0x00000000
	.align		4
        /*0004*/ 	.word	0xffffffff
	.align		4
        /*0008*/ 	.word	0x00000000
	.align		4
        /*000c*/ 	.word	0xfffffffe
	.align		4
        /*0010*/ 	.word	0x00000000
	.align		4
        /*0014*/ 	.word	0xfffffffd
	.align		4
        /*0018*/ 	.word	0x00000000
	.align		4
        /*001c*/ 	.word	0xfffffffc


//--------------------- .text._Z9vectorAddPKfS0_Pf --------------------------
	.section	.text._Z9vectorAddPKfS0_Pf,"ax",@progbits
	.align	128
        .global         _Z9vectorAddPKfS0_Pf
        .type           _Z9vectorAddPKfS0_Pf,@function
        .size           _Z9vectorAddPKfS0_Pf,(.L_x_1 - _Z9vectorAddPKfS0_Pf)
        .other          _Z9vectorAddPKfS0_Pf,@"STO_CUDA_ENTRY STV_DEFAULT"
_Z9vectorAddPKfS0_Pf:
.text._Z9vectorAddPKfS0_Pf:
[----:B------:R-:W-:Y:S01]  /*0000*/  LDC R1, c[0x0][0x37c] ;  /* 0x0000df00ff017b82 */ /* 0x000fe20000000800 */
[----:B------:R-:W0:Y:S01]  /*0010*/  S2R R9, SR_CTAID.X ;  /* 0x0000000000097919 */ /* 0x000e220000002500 */
[----:B------:R-:W0:Y:S01]  /*0020*/  LDCU UR4, c[0x0][0x360] ;  /* 0x00006c00ff0477ac */ /* 0x000e220008000800 */
[----:B------:R-:W0:Y:S02]  /*0030*/  S2R R0, SR_TID.X ;  /* 0x0000000000007919 */ /* 0x000e240000002100 */
[----:B0-----:R-:W-:-:S05]  /*0040*/  IMAD R9, R9, UR4, R0 ;  /* 0x0000000409097c24 */ /* 0x001fca000f8e0200 */
[----:B------:R-:W-:-:S13]  /*0050*/  ISETP.GT.AND P0, PT, R9, 0x5f5e0ff, PT ;  /* 0x05f5e0ff0900780c */ /* 0x000fda0003f04270 */
[----:B------:R-:W-:Y:S05]  /*0060*/  @P0 EXIT ;  /* 0x000000000000094d */ /* 0x000fea0003800000 */
[----:B------:R-:W0:Y:S01]  /*0070*/  LDC.64 R2, c[0x0][0x380] ;  /* 0x0000e000ff027b82 */ /* 0x000e220000000a00 */
[----:B------:R-:W1:Y:S07]  /*0080*/  LDCU.64 UR4, c[0x0][0x358] ;  /* 0x00006b00ff0477ac */ /* 0x000e6e0008000a00 */
[----:B------:R-:W2:Y:S08]  /*0090*/  LDC.64 R4, c[0x0][0x388] ;  /* 0x0000e200ff047b82 */ /* 0x000eb00000000a00 */
[----:B------:R-:W3:Y:S01]  /*00a0*/  LDC.64 R6, c[0x0][0x390] ;  /* 0x0000e400ff067b82 */ /* 0x000ee20000000a00 */
[----:B0-----:R-:W-:-:S06]  /*00b0*/  IMAD.WIDE R2, R9, 0x4, R2 ;  /* 0x0000000409027825 */ /* 0x001fcc00078e0202 */
[----:B-1----:R-:W4:Y:S01]  /*00c0*/  LDG.E R2, desc[UR4][R2.64] ;  /* 0x0000000402027981 */ /* 0x002f22000c1e1900 */
[----:B--2---:R-:W-:-:S06]  /*00d0*/  IMAD.WIDE R4, R9, 0x4, R4 ;  /* 0x0000000409047825 */ /* 0x004fcc00078e0204 */
[----:B------:R-:W4:Y:S01]  /*00e0*/  LDG.E R5, desc[UR4][R4.64] ;  /* 0x0000000404057981 */ /* 0x000f22000c1e1900 */
[----:B---3--:R-:W-:-:S04]  /*00f0*/  IMAD.WIDE R6, R9, 0x4, R6 ;  /* 0x0000000409067825 */ /* 0x008fc800078e0206 */
[----:B----4-:R-:W-:-:S05]  /*0100*/  FADD R9, R2, R5 ;  /* 0x0000000502097221 */ /* 0x010fca0000000000 */
[----:B------:R-:W-:Y:S01]  /*0110*/  STG.E desc[UR4][R6.64], R9 ;  /* 0x0000000906007986 */ /* 0x000fe2000c101904 */
[----:B------:R-:W-:Y:S05]  /*0120*/  EXIT ;  /* 0x000000000000794d */ /* 0x000fea0003800000 */
.L_x_0:
[----:B------:R-:W-:-:S00]  /*0130*/  BRA `(.L_x_0) ;  /* 0xfffffffc00fc7947 */ /* 0x000fc0000383ffff */
[----:B------:R-:W-:-:S00]  /*0140*/  NOP ;  /* 0x0000000000007918 */ /* 0x000fc00000000000 */
        /* <DEDUP_REMOVED lines=11> */
.L_x_1:


//--------------------- .nv.shared.reserved.0     --------------------------
	.section	.nv.shared.reserved.0,"aw",@nobits
	.weak		__nv_reservedSMEM_offset_0_alias
	.size		__nv_reservedSMEM_offset_0_alias, 0, 64
	.other		__nv_reservedSMEM_offset_0_alias,@"STO_CUDA_RESERVED_SHARED STV_DEFAULT"
__nv_reservedSMEM_offset_0_alias:
	.zero		0
	.zero		64


//--------------------- .nv.constant0._Z9vectorAddPKfS0_Pf --------------------------
	.section	.nv.constant0._Z9vectorAddPKfS0_Pf,"a",@progbits
	.sectionflags	@""
	.align	4
.nv.constant0._Z9vectorAddPKfS0_Pf:
	.zero		920


//--------------------- SYMBOLS --------------------------

	.type		.nv.reservedSmem.offset0,@object
	.size		.nv.reservedSmem.offset0,0x4
